//
// Generated by NVIDIA NVVM Compiler
//
// Compiler Build ID: CL-36424714
// Cuda compilation tools, release 13.0, V13.0.88
// Based on NVVM 20.0.0
//

.version 9.0
.target sm_100
.address_size 64

	// .globl	_Z13initVectorGpuPffi

.visible .entry _Z13initVectorGpuPffi(
	.param .u64 .ptr .align 1 _Z13initVectorGpuPffi_param_0,
	.param .f32 _Z13initVectorGpuPffi_param_1,
	.param .u32 _Z13initVectorGpuPffi_param_2
)
{
	.reg .pred 	%p<2>;
	.reg .b32 	%r<6>;
	.reg .b32 	%f<2>;
	.reg .b64 	%rd<5>;

	ld.param.u64 	%rd1, [_Z13initVectorGpuPffi_param_0];
	ld.param.f32 	%f1, [_Z13initVectorGpuPffi_param_1];
	ld.param.u32 	%r2, [_Z13initVectorGpuPffi_param_2];
	mov.u32 	%r3, %ctaid.x;
	mov.u32 	%r4, %ntid.x;
	mov.u32 	%r5, %tid.x;
	mad.lo.s32 	%r1, %r3, %r4, %r5;
	setp.ge.s32 	%p1, %r1, %r2;
	@%p1 bra 	$L__BB0_2;
	cvta.to.global.u64 	%rd2, %rd1;
	mul.wide.s32 	%rd3, %r1, 4;
	add.s64 	%rd4, %rd2, %rd3;
	st.global.f32 	[%rd4], %f1;
$L__BB0_2:
	ret;

}
	// .globl	_Z13addVectorsGpuPfS_S_i
.visible .entry _Z13addVectorsGpuPfS_S_i(
	.param .u64 .ptr .align 1 _Z13addVectorsGpuPfS_S_i_param_0,
	.param .u64 .ptr .align 1 _Z13addVectorsGpuPfS_S_i_param_1,
	.param .u64 .ptr .align 1 _Z13addVectorsGpuPfS_S_i_param_2,
	.param .u32 _Z13addVectorsGpuPfS_S_i_param_3
)
{
	.reg .pred 	%p<7>;
	.reg .b32 	%r<31>;
	.reg .b32 	%f<16>;
	.reg .b64 	%rd<25>;

	ld.param.u64 	%rd4, [_Z13addVectorsGpuPfS_S_i_param_0];
	ld.param.u64 	%rd5, [_Z13addVectorsGpuPfS_S_i_param_1];
	ld.param.u64 	%rd6, [_Z13addVectorsGpuPfS_S_i_param_2];
	ld.param.u32 	%r12, [_Z13addVectorsGpuPfS_S_i_param_3];
	cvta.to.global.u64 	%rd1, %rd4;
	cvta.to.global.u64 	%rd2, %rd6;
	cvta.to.global.u64 	%rd3, %rd5;
	mov.u32 	%r13, %tid.x;
	mov.u32 	%r14, %ctaid.x;
	mov.u32 	%r15, %ntid.x;
	mad.lo.s32 	%r29, %r14, %r15, %r13;
	mov.u32 	%r16, %nctaid.x;
	mul.lo.s32 	%r2, %r15, %r16;
	setp.ge.s32 	%p1, %r29, %r12;
	@%p1 bra 	$L__BB1_7;
	add.s32 	%r17, %r29, %r2;
	max.s32 	%r18, %r12, %r17;
	setp.lt.s32 	%p2, %r17, %r12;
	selp.u32 	%r19, 1, 0, %p2;
	add.s32 	%r20, %r17, %r19;
	sub.s32 	%r21, %r18, %r20;
	div.u32 	%r22, %r21, %r2;
	add.s32 	%r3, %r22, %r19;
	and.b32  	%r23, %r3, 3;
	setp.eq.s32 	%p3, %r23, 3;
	@%p3 bra 	$L__BB1_4;
	add.s32 	%r24, %r3, 1;
	and.b32  	%r25, %r24, 3;
	neg.s32 	%r27, %r25;
$L__BB1_3:
	.pragma "nounroll";
	mul.wide.s32 	%rd7, %r29, 4;
	add.s64 	%rd8, %rd1, %rd7;
	add.s64 	%rd9, %rd2, %rd7;
	add.s64 	%rd10, %rd3, %rd7;
	ld.global.f32 	%f1, [%rd10];
	ld.global.f32 	%f2, [%rd9];
	add.f32 	%f3, %f1, %f2;
	st.global.f32 	[%rd8], %f3;
	add.s32 	%r29, %r29, %r2;
	add.s32 	%r27, %r27, 1;
	setp.ne.s32 	%p4, %r27, 0;
	@%p4 bra 	$L__BB1_3;
$L__BB1_4:
	setp.lt.u32 	%p5, %r3, 3;
	@%p5 bra 	$L__BB1_7;
	mul.wide.s32 	%rd15, %r2, 4;
	shl.b32 	%r26, %r2, 2;
$L__BB1_6:
	mul.wide.s32 	%rd11, %r29, 4;
	add.s64 	%rd12, %rd3, %rd11;
	ld.global.f32 	%f4, [%rd12];
	add.s64 	%rd13, %rd2, %rd11;
	ld.global.f32 	%f5, [%rd13];
	add.f32 	%f6, %f4, %f5;
	add.s64 	%rd14, %rd1, %rd11;
	st.global.f32 	[%rd14], %f6;
	add.s64 	%rd16, %rd12, %rd15;
	ld.global.f32 	%f7, [%rd16];
	add.s64 	%rd17, %rd13, %rd15;
	ld.global.f32 	%f8, [%rd17];
	add.f32 	%f9, %f7, %f8;
	add.s64 	%rd18, %rd14, %rd15;
	st.global.f32 	[%rd18], %f9;
	add.s64 	%rd19, %rd16, %rd15;
	ld.global.f32 	%f10, [%rd19];
	add.s64 	%rd20, %rd17, %rd15;
	ld.global.f32 	%f11, [%rd20];
	add.f32 	%f12, %f10, %f11;
	add.s64 	%rd21, %rd18, %rd15;
	st.global.f32 	[%rd21], %f12;
	add.s64 	%rd22, %rd19, %rd15;
	ld.global.f32 	%f13, [%rd22];
	add.s64 	%rd23, %rd20, %rd15;
	ld.global.f32 	%f14, [%rd23];
	add.f32 	%f15, %f13, %f14;
	add.s64 	%rd24, %rd21, %rd15;
	st.global.f32 	[%rd24], %f15;
	add.s32 	%r29, %r26, %r29;
	setp.lt.s32 	%p6, %r29, %r12;
	@%p6 bra 	$L__BB1_6;
$L__BB1_7:
	ret;

}


// ===== COMPILED SASS (sm_100) =====

	.target	sm_100

	.elftype	@"ET_EXEC"


//--------------------- .note.nv.tkinfo           --------------------------
	.section	.note.nv.tkinfo,"",@"SHT_NOTE"
	.sectionflags	@"SHF_NOTE_NV_TKINFO"
	.tkinfo
        /*0018*/ 	.word	0x00000002
        /*0030*/ 	.string	""
        /*0030*/ 	.string	"ptxas"
        /*0030*/ 	.string	"Cuda compilation tools, release 13.0, V13.0.88"
        /*0030*/ 	.string	"Build cuda_13.0.r13.0/compiler.36424714_0"
        /*0030*/ 	.string	"-arch sm_100 -m 64 "



//--------------------- .note.nv.cuinfo           --------------------------
	.section	.note.nv.cuinfo,"",@"SHT_NOTE"
	.sectionflags	@"SHF_NOTE_NV_CUINFO"
        /*0018*/ 	.short	0x0002
        /*001a*/ 	.short	0x0064
        /*001c*/ 	.short	0x0082
	.zero		2


//--------------------- .nv.info                  --------------------------
	.section	.nv.info,"",@"SHT_CUDA_INFO"
	.align	4


	//----- nvinfo : EIATTR_REGCOUNT
	.align		4
        /*0000*/ 	.byte	0x04, 0x2f
        /*0002*/ 	.short	(.L_1 - .L_0)
	.align		4
.L_0:
        /*0004*/ 	.word	index@(_Z13initVectorGpuPffi)
        /*0008*/ 	.word	0x0000000a


	//----- nvinfo : EIATTR_FRAME_SIZE
	.align		4
.L_1:
        /*000c*/ 	.byte	0x04, 0x11
        /*000e*/ 	.short	(.L_3 - .L_2)
	.align		4
.L_2:
        /*0010*/ 	.word	index@(_Z13initVectorGpuPffi)
        /*0014*/ 	.word	0x00000000


	//----- nvinfo : EIATTR_REGCOUNT
	.align		4
.L_3:
        /*0018*/ 	.byte	0x04, 0x2f
        /*001a*/ 	.short	(.L_5 - .L_4)
	.align		4
.L_4:
        /*001c*/ 	.word	index@(_Z13addVectorsGpuPfS_S_i)
        /*0020*/ 	.word	0x0000001a


	//----- nvinfo : EIATTR_FRAME_SIZE
	.align		4
.L_5:
        /*0024*/ 	.byte	0x04, 0x11
        /*0026*/ 	.short	(.L_7 - .L_6)
	.align		4
.L_6:
        /*0028*/ 	.word	index@(_Z13addVectorsGpuPfS_S_i)
        /*002c*/ 	.word	0x00000000


	//----- nvinfo : EIATTR_MIN_STACK_SIZE
	.align		4
.L_7:
        /*0030*/ 	.byte	0x04, 0x12
        /*0032*/ 	.short	(.L_9 - .L_8)
	.align		4
.L_8:
        /*0034*/ 	.word	index@(_Z13addVectorsGpuPfS_S_i)
        /*0038*/ 	.word	0x00000000


	//----- nvinfo : EIATTR_MIN_STACK_SIZE
	.align		4
.L_9:
        /*003c*/ 	.byte	0x04, 0x12
        /*003e*/ 	.short	(.L_11 - .L_10)
	.align		4
.L_10:
        /*0040*/ 	.word	index@(_Z13initVectorGpuPffi)
        /*0044*/ 	.word	0x00000000
.L_11:


//--------------------- .nv.compat                --------------------------
	.section	.nv.compat,"",@"SHT_CUDA_COMPAT_INFO"
	.align	4
        /*0000*/ 	.byte	0x02, 0x09, 0x00, 0x00, 0x02, 0x02, 0x01, 0x00, 0x02, 0x05, 0x05, 0x00, 0x03, 0x07, 0x01, 0x01
        /*0010*/ 	.byte	0x02, 0x03, 0x00, 0x00, 0x02, 0x06, 0x01, 0x00, 0x04, 0x0b, 0x08, 0x00, 0x09, 0x00, 0x00, 0x00
        /*0020*/ 	.byte	0x00, 0x00, 0x00, 0x00


//--------------------- .nv.info._Z13addVectorsGpuPfS_S_i --------------------------
	.section	.nv.info._Z13addVectorsGpuPfS_S_i,"",@"SHT_CUDA_INFO"
	.sectionflags	@""
	.align	4


	//----- nvinfo : EIATTR_CUDA_API_VERSION
	.align		4
        /*0000*/ 	.byte	0x04, 0x37
        /*0002*/ 	.short	(.L_13 - .L_12)
.L_12:
        /*0004*/ 	.word	0x00000082


	//----- nvinfo : EIATTR_KPARAM_INFO
	.align		4
.L_13:
        /*0008*/ 	.byte	0x04, 0x17
        /*000a*/ 	.short	(.L_15 - .L_14)
.L_14:
        /*000c*/ 	.word	0x00000000
        /*0010*/ 	.short	0x0003
        /*0012*/ 	.short	0x0018
        /*0014*/ 	.byte	0x00, 0xf0, 0x11, 0x00


	//----- nvinfo : EIATTR_KPARAM_INFO
	.align		4
.L_15:
        /*0018*/ 	.byte	0x04, 0x17
        /*001a*/ 	.short	(.L_17 - .L_16)
.L_16:
        /*001c*/ 	.word	0x00000000
        /*0020*/ 	.short	0x0002
        /*0022*/ 	.short	0x0010
        /*0024*/ 	.byte	0x00, 0xf5, 0x21, 0x00


	//----- nvinfo : EIATTR_KPARAM_INFO
	.align		4
.L_17:
        /*0028*/ 	.byte	0x04, 0x17
        /*002a*/ 	.short	(.L_19 - .L_18)
.L_18:
        /*002c*/ 	.word	0x00000000
        /*0030*/ 	.short	0x0001
        /*0032*/ 	.short	0x0008
        /*0034*/ 	.byte	0x00, 0xf5, 0x21, 0x00


	//----- nvinfo : EIATTR_KPARAM_INFO
	.align		4
.L_19:
        /*0038*/ 	.byte	0x04, 0x17
        /*003a*/ 	.short	(.L_21 - .L_20)
.L_20:
        /*003c*/ 	.word	0x00000000
        /*0040*/ 	.short	0x0000
        /*0042*/ 	.short	0x0000
        /*0044*/ 	.byte	0x00, 0xf5, 0x21, 0x00


	//----- nvinfo : EIATTR_SPARSE_MMA_MASK
	.align		4
.L_21:
        /*0048*/ 	.byte	0x03, 0x50
        /*004a*/ 	.short	0x0000


	//----- nvinfo : EIATTR_MAXREG_COUNT
	.align		4
        /*004c*/ 	.byte	0x03, 0x1b
        /*004e*/ 	.short	0x00ff


	//----- nvinfo : EIATTR_MERCURY_ISA_VERSION
	.align		4
        /*0050*/ 	.byte	0x03, 0x5f
        /*0052*/ 	.short	0x0101


	//----- nvinfo : EIATTR_VRC_CTA_INIT_COUNT
	.align		4
        /*0054*/ 	.byte	0x02, 0x4a
	.zero		1
	.zero		1


	//----- nvinfo : EIATTR_EXIT_INSTR_OFFSETS
	.align		4
        /*0058*/ 	.byte	0x04, 0x1c
        /*005a*/ 	.short	(.L_23 - .L_22)


	//   ....[0]....
.L_22:
        /*005c*/ 	.word	0x00000090


	//   ....[1]....
        /*0060*/ 	.word	0x000003a0


	//   ....[2]....
        /*0064*/ 	.word	0x000005d0


	//----- nvinfo : EIATTR_CRS_STACK_SIZE
	.align		4
.L_23:
        /*0068*/ 	.byte	0x04, 0x1e
        /*006a*/ 	.short	(.L_25 - .L_24)
.L_24:
        /*006c*/ 	.word	0x00000000


	//----- nvinfo : EIATTR_CBANK_PARAM_SIZE
	.align		4
.L_25:
        /*0070*/ 	.byte	0x03, 0x19
        /*0072*/ 	.short	0x001c


	//----- nvinfo : EIATTR_PARAM_CBANK
	.align		4
        /*0074*/ 	.byte	0x04, 0x0a
        /*0076*/ 	.short	(.L_27 - .L_26)
	.align		4
.L_26:
        /*0078*/ 	.word	index@(.nv.constant0._Z13addVectorsGpuPfS_S_i)
        /*007c*/ 	.short	0x0380
        /*007e*/ 	.short	0x001c


	//----- nvinfo : EIATTR_SW_WAR
	.align		4
.L_27:
        /*0080*/ 	.byte	0x04, 0x36
        /*0082*/ 	.short	(.L_29 - .L_28)
.L_28:
        /*0084*/ 	.word	0x00000008
.L_29:


//--------------------- .nv.info._Z13initVectorGpuPffi --------------------------
	.section	.nv.info._Z13initVectorGpuPffi,"",@"SHT_CUDA_INFO"
	.sectionflags	@""
	.align	4


	//----- nvinfo : EIATTR_CUDA_API_VERSION
	.align		4
        /*0000*/ 	.byte	0x04, 0x37
        /*0002*/ 	.short	(.L_31 - .L_30)
.L_30:
        /*0004*/ 	.word	0x00000082


	//----- nvinfo : EIATTR_KPARAM_INFO
	.align		4
.L_31:
        /*0008*/ 	.byte	0x04, 0x17
        /*000a*/ 	.short	(.L_33 - .L_32)
.L_32:
        /*000c*/ 	.word	0x00000000
        /*0010*/ 	.short	0x0002
        /*0012*/ 	.short	0x000c
        /*0014*/ 	.byte	0x00, 0xf0, 0x11, 0x00


	//----- nvinfo : EIATTR_KPARAM_INFO
	.align		4
.L_33:
        /*0018*/ 	.byte	0x04, 0x17
        /*001a*/ 	.short	(.L_35 - .L_34)
.L_34:
        /*001c*/ 	.word	0x00000000
        /*0020*/ 	.short	0x0001
        /*0022*/ 	.short	0x0008
        /*0024*/ 	.byte	0x00, 0xf0, 0x11, 0x00


	//----- nvinfo : EIATTR_KPARAM_INFO
	.align		4
.L_35:
        /*0028*/ 	.byte	0x04, 0x17
        /*002a*/ 	.short	(.L_37 - .L_36)
.L_36:
        /*002c*/ 	.word	0x00000000
        /*0030*/ 	.short	0x0000
        /*0032*/ 	.short	0x0000
        /*0034*/ 	.byte	0x00, 0xf5, 0x21, 0x00


	//----- nvinfo : EIATTR_SPARSE_MMA_MASK
	.align		4
.L_37:
        /*0038*/ 	.byte	0x03, 0x50
        /*003a*/ 	.short	0x0000


	//----- nvinfo : EIATTR_MAXREG_COUNT
	.align		4
        /*003c*/ 	.byte	0x03, 0x1b
        /*003e*/ 	.short	0x00ff


	//----- nvinfo : EIATTR_MERCURY_ISA_VERSION
	.align		4
        /*0040*/ 	.byte	0x03, 0x5f
        /*0042*/ 	.short	0x0101


	//----- nvinfo : EIATTR_VRC_CTA_INIT_COUNT
	.align		4
        /*0044*/ 	.byte	0x02, 0x4a
	.zero		1
	.zero		1


	//----- nvinfo : EIATTR_EXIT_INSTR_OFFSETS
	.align		4
        /*0048*/ 	.byte	0x04, 0x1c
        /*004a*/ 	.short	(.L_39 - .L_38)


	//   ....[0]....
.L_38:
        /*004c*/ 	.word	0x00000070


	//   ....[1]....
        /*0050*/ 	.word	0x000000d0


	//----- nvinfo : EIATTR_CBANK_PARAM_SIZE
	.align		4
.L_39:
        /*0054*/ 	.byte	0x03, 0x19
        /*0056*/ 	.short	0x0010


	//----- nvinfo : EIATTR_PARAM_CBANK
	.align		4
        /*0058*/ 	.byte	0x04, 0x0a
        /*005a*/ 	.short	(.L_41 - .L_40)
	.align		4
.L_40:
        /*005c*/ 	.word	index@(.nv.constant0._Z13initVectorGpuPffi)
        /*0060*/ 	.short	0x0380
        /*0062*/ 	.short	0x0010


	//----- nvinfo : EIATTR_SW_WAR
	.align		4
.L_41:
        /*0064*/ 	.byte	0x04, 0x36
        /*0066*/ 	.short	(.L_43 - .L_42)
.L_42:
        /*0068*/ 	.word	0x00000008
.L_43:


//--------------------- .nv.callgraph             --------------------------
	.section	.nv.callgraph,"",@"SHT_CUDA_CALLGRAPH"
	.align	4
	.sectionentsize	8
	.align		4
        /*0000*/ 	.word	0x00000000
	.align		4
        /*0004*/ 	.word	0xffffffff
	.align		4
        /*0008*/ 	.word	0x00000000
	.align		4
        /*000c*/ 	.word	0xfffffffe
	.align		4
        /*0010*/ 	.word	0x00000000
	.align		4
        /*0014*/ 	.word	0xfffffffd
	.align		4
        /*0018*/ 	.word	0x00000000
	.align		4
        /*001c*/ 	.word	0xfffffffc


//--------------------- .text._Z13addVectorsGpuPfS_S_i --------------------------
	.section	.text._Z13addVectorsGpuPfS_S_i,"ax",@progbits
	.align	128
        .global         _Z13addVectorsGpuPfS_S_i
        .type           _Z13addVectorsGpuPfS_S_i,@function
        .size           _Z13addVectorsGpuPfS_S_i,(.L_x_6 - _Z13addVectorsGpuPfS_S_i)
        .other          _Z13addVectorsGpuPfS_S_i,@"STO_CUDA_ENTRY STV_DEFAULT"
_Z13addVectorsGpuPfS_S_i:
.text._Z13addVectorsGpuPfS_S_i:
[----:B------:R-:W-:Y:S01]  /*0000*/  LDC R1, c[0x0][0x37c] ;  /* 0x0000df00ff017b82 */ /* 0x000fe20000000800 */
[----:B------:R-:W0:Y:S07]  /*0010*/  S2R R3, SR_TID.X ;  /* 0x0000000000037919 */ /* 0x000e2e0000002100 */
[----:B------:R-:W0:Y:S01]  /*0020*/  S2UR UR4, SR_CTAID.X ;  /* 0x00000000000479c3 */ /* 0x000e220000002500 */
[----:B------:R-:W1:Y:S07]  /*0030*/  LDCU UR6, c[0x0][0x398] ;  /* 0x00007300ff0677ac */ /* 0x000e6e0008000800 */
[----:B------:R-:W0:Y:S01]  /*0040*/  LDC R0, c[0x0][0x360] ;  /* 0x0000d800ff007b82 */ /* 0x000e220000000800 */
[----:B------:R-:W2:Y:S01]  /*0050*/  LDCU UR5, c[0x0][0x370] ;  /* 0x00006e00ff0577ac */ /* 0x000ea20008000800 */
[----:B0-----:R-:W-:-:S02]  /*0060*/  IMAD R3, R0, UR4, R3 ;  /* 0x0000000400037c24 */ /* 0x001fc4000f8e0203 */
[----:B--2---:R-:W-:-:S03]  /*0070*/  IMAD R0, R0, UR5, RZ ;  /* 0x0000000500007c24 */ /* 0x004fc6000f8e02ff */
[----:B-1----:R-:W-:-:S13]  /*0080*/  ISETP.GE.AND P0, PT, R3, UR6, PT ;  /* 0x0000000603007c0c */ /* 0x002fda000bf06270 */
[----:B------:R-:W-:Y:S05]  /*0090*/  @P0 EXIT ;  /* 0x000000000000094d */ /* 0x000fea0003800000 */
[----:B------:R-:W0:Y:S01]  /*00a0*/  I2F.U32.RP R8, R0 ;  /* 0x0000000000087306 */ /* 0x000e220000209000 */
[----:B------:R-:W-:Y:S01]  /*00b0*/  IADD3 R2, PT, PT, R0, R3, RZ ;  /* 0x0000000300027210 */ /* 0x000fe20007ffe0ff */
[----:B------:R-:W1:Y:S01]  /*00c0*/  LDCU.64 UR4, c[0x0][0x358] ;  /* 0x00006b00ff0477ac */ /* 0x000e620008000a00 */
[----:B------:R-:W-:Y:S01]  /*00d0*/  IADD3 R9, PT, PT, RZ, -R0, RZ ;  /* 0x80000000ff097210 */ /* 0x000fe20007ffe0ff */
[----:B------:R-:W-:Y:S01]  /*00e0*/  BSSY.RECONVERGENT B0, `(.L_x_0) ;  /* 0x000002b000007945 */ /* 0x000fe20003800200 */
[C---:B------:R-:W-:Y:S02]  /*00f0*/  ISETP.GE.AND P0, PT, R2.reuse, UR6, PT ;  /* 0x0000000602007c0c */ /* 0x040fe4000bf06270 */
[----:B------:R-:W-:Y:S02]  /*0100*/  VIMNMX R7, PT, PT, R2, UR6, !PT ;  /* 0x0000000602077c48 */ /* 0x000fe4000ffe0100 */
[----:B------:R-:W-:Y:S02]  /*0110*/  SEL R6, RZ, 0x1, P0 ;  /* 0x00000001ff067807 */ /* 0x000fe40000000000 */
[----:B------:R-:W-:-:S02]  /*0120*/  ISETP.NE.U32.AND P2, PT, R0, RZ, PT ;  /* 0x000000ff0000720c */ /* 0x000fc40003f45070 */
[----:B------:R-:W-:Y:S01]  /*0130*/  IADD3 R7, PT, PT, R7, -R2, -R6 ;  /* 0x8000000207077210 */ /* 0x000fe20007ffe806 */
[----:B0-----:R-:W0:Y:S02]  /*0140*/  MUFU.RCP R8, R8 ;  /* 0x0000000800087308 */ /* 0x001e240000001000 */
[----:B0-----:R-:W-:-:S06]  /*0150*/  IADD3 R4, PT, PT, R8, 0xffffffe, RZ ;  /* 0x0ffffffe08047810 */ /* 0x001fcc0007ffe0ff */
[----:B------:R0:W2:Y:S02]  /*0160*/  F2I.FTZ.U32.TRUNC.NTZ R5, R4 ;  /* 0x0000000400057305 */ /* 0x0000a4000021f000 */
[----:B0-----:R-:W-:Y:S02]  /*0170*/  HFMA2 R4, -RZ, RZ, 0, 0 ;  /* 0x00000000ff047431 */ /* 0x001fe400000001ff */
[----:B--2---:R-:W-:-:S04]  /*0180*/  IMAD R9, R9, R5, RZ ;  /* 0x0000000509097224 */ /* 0x004fc800078e02ff */
[----:B------:R-:W-:-:S06]  /*0190*/  IMAD.HI.U32 R8, R5, R9, R4 ;  /* 0x0000000905087227 */ /* 0x000fcc00078e0004 */
[----:B------:R-:W-:-:S05]  /*01a0*/  IMAD.HI.U32 R5, R8, R7, RZ ;  /* 0x0000000708057227 */ /* 0x000fca00078e00ff */
[----:B------:R-:W-:-:S05]  /*01b0*/  IADD3 R2, PT, PT, -R5, RZ, RZ ;  /* 0x000000ff05027210 */ /* 0x000fca0007ffe1ff */
[----:B------:R-:W-:-:S05]  /*01c0*/  IMAD R7, R0, R2, R7 ;  /* 0x0000000200077224 */ /* 0x000fca00078e0207 */
[----:B------:R-:W-:-:S13]  /*01d0*/  ISETP.GE.U32.AND P0, PT, R7, R0, PT ;  /* 0x000000000700720c */ /* 0x000fda0003f06070 */
[----:B------:R-:W-:Y:S02]  /*01e0*/  @P0 IADD3 R7, PT, PT, -R0, R7, RZ ;  /* 0x0000000700070210 */ /* 0x000fe40007ffe1ff */
[----:B------:R-:W-:Y:S02]  /*01f0*/  @P0 IADD3 R5, PT, PT, R5, 0x1, RZ ;  /* 0x0000000105050810 */ /* 0x000fe40007ffe0ff */
[----:B------:R-:W-:-:S13]  /*0200*/  ISETP.GE.U32.AND P1, PT, R7, R0, PT ;  /* 0x000000000700720c */ /* 0x000fda0003f26070 */
[----:B------:R-:W-:Y:S02]  /*0210*/  @P1 IADD3 R5, PT, PT, R5, 0x1, RZ ;  /* 0x0000000105051810 */ /* 0x000fe40007ffe0ff */
[----:B------:R-:W-:-:S04]  /*0220*/  @!P2 LOP3.LUT R5, RZ, R0, RZ, 0x33, !PT ;  /* 0x00000000ff05a212 */ /* 0x000fc800078e33ff */
[----:B------:R-:W-:-:S04]  /*0230*/  IADD3 R2, PT, PT, R6, R5, RZ ;  /* 0x0000000506027210 */ /* 0x000fc80007ffe0ff */
[C---:B------:R-:W-:Y:S02]  /*0240*/  LOP3.LUT R4, R2.reuse, 0x3, RZ, 0xc0, !PT ;  /* 0x0000000302047812 */ /* 0x040fe400078ec0ff */
[----:B------:R-:W-:Y:S02]  /*0250*/  ISETP.GE.U32.AND P1, PT, R2, 0x3, PT ;  /* 0x000000030200780c */ /* 0x000fe40003f26070 */
[----:B------:R-:W-:-:S13]  /*0260*/  ISETP.NE.AND P0, PT, R4, 0x3, PT ;  /* 0x000000030400780c */ /* 0x000fda0003f05270 */
[----:B-1----:R-:W-:Y:S05]  /*0270*/  @!P0 BRA `(.L_x_1) ;  /* 0x0000000000448947 */ /* 0x002fea0003800000 */
[----:B------:R-:W0:Y:S01]  /*0280*/  LDC.64 R4, c[0x0][0x390] ;  /* 0x0000e400ff047b82 */ /* 0x000e220000000a00 */
[----:B------:R-:W-:-:S04]  /*0290*/  IADD3 R2, PT, PT, R2, 0x1, RZ ;  /* 0x0000000102027810 */ /* 0x000fc80007ffe0ff */
[----:B------:R-:W-:-:S03]  /*02a0*/  LOP3.LUT R2, R2, 0x3, RZ, 0xc0, !PT ;  /* 0x0000000302027812 */ /* 0x000fc600078ec0ff */
[----:B------:R-:W1:Y:S01]  /*02b0*/  LDC.64 R6, c[0x0][0x380] ;  /* 0x0000e000ff067b82 */ /* 0x000e620000000a00 */
[----:B------:R-:W-:-:S07]  /*02c0*/  IADD3 R2, PT, PT, -R2, RZ, RZ ;  /* 0x000000ff02027210 */ /* 0x000fce0007ffe1ff */
[----:B------:R-:W2:Y:S02]  /*02d0*/  LDC.64 R8, c[0x0][0x388] ;  /* 0x0000e200ff087b82 */ /* 0x000ea40000000a00 */
.L_x_2:
[----:B0-----:R-:W-:-:S04]  /*02e0*/  IMAD.WIDE R12, R3, 0x4, R4 ;  /* 0x00000004030c7825 */ /* 0x001fc800078e0204 */
[C---:B--2---:R-:W-:Y:S02]  /*02f0*/  IMAD.WIDE R14, R3.reuse, 0x4, R8 ;  /* 0x00000004030e7825 */ /* 0x044fe400078e0208 */
[----:B------:R-:W2:Y:S04]  /*0300*/  LDG.E R13, desc[UR4][R12.64] ;  /* 0x000000040c0d7981 */ /* 0x000ea8000c1e1900 */
[----:B------:R-:W2:Y:S01]  /*0310*/  LDG.E R14, desc[UR4][R14.64] ;  /* 0x000000040e0e7981 */ /* 0x000ea2000c1e1900 */
[----:B-1-3--:R-:W-:Y:S01]  /*0320*/  IMAD.WIDE R10, R3, 0x4, R6 ;  /* 0x00000004030a7825 */ /* 0x00afe200078e0206 */
[----:B------:R-:W-:Y:S02]  /*0330*/  IADD3 R2, PT, PT, R2, 0x1, RZ ;  /* 0x0000000102027810 */ /* 0x000fe40007ffe0ff */
[----:B------:R-:W-:-:S02]  /*0340*/  IADD3 R3, PT, PT, R0, R3, RZ ;  /* 0x0000000300037210 */ /* 0x000fc40007ffe0ff */
[----:B------:R-:W-:Y:S01]  /*0350*/  ISETP.NE.AND P0, PT, R2, RZ, PT ;  /* 0x000000ff0200720c */ /* 0x000fe20003f05270 */
[----:B--2---:R-:W-:-:S05]  /*0360*/  FADD R17, R14, R13 ;  /* 0x0000000d0e117221 */ /* 0x004fca0000000000 */
[----:B------:R3:W-:Y:S07]  /*0370*/  STG.E desc[UR4][R10.64], R17 ;  /* 0x000000110a007986 */ /* 0x0007ee000c101904 */
[----:B------:R-:W-:Y:S05]  /*0380*/  @P0 BRA `(.L_x_2) ;  /* 0xfffffffc00d40947 */ /* 0x000fea000383ffff */
.L_x_1:
[----:B------:R-:W-:Y:S05]  /*0390*/  BSYNC.RECONVERGENT B0 ;  /* 0x0000000000007941 */ /* 0x000fea0003800200 */
.L_x_0:
[----:B------:R-:W-:Y:S05]  /*03a0*/  @!P1 EXIT ;  /* 0x000000000000994d */ /* 0x000fea0003800000 */
.L_x_3:
[----:B------:R-:W3:Y:S08]  /*03b0*/  LDC.64 R4, c[0x0][0x388] ;  /* 0x0000e200ff047b82 */ /* 0x000ef00000000a00 */
[----:B------:R-:W0:Y:S01]  /*03c0*/  LDC.64 R6, c[0x0][0x390] ;  /* 0x0000e400ff067b82 */ /* 0x000e220000000a00 */
[----:B---3--:R-:W-:-:S07]  /*03d0*/  IMAD.WIDE R10, R3, 0x4, R4 ;  /* 0x00000004030a7825 */ /* 0x008fce00078e0204 */
[----:B------:R-:W1:Y:S01]  /*03e0*/  LDC.64 R4, c[0x0][0x380] ;  /* 0x0000e000ff047b82 */ /* 0x000e620000000a00 */
[----:B--2---:R-:W2:Y:S01]  /*03f0*/  LDG.E R2, desc[UR4][R10.64] ;  /* 0x000000040a027981 */ /* 0x004ea2000c1e1900 */
[----:B0-----:R-:W-:-:S05]  /*0400*/  IMAD.WIDE R12, R3, 0x4, R6 ;  /* 0x00000004030c7825 */ /* 0x001fca00078e0206 */
[----:B------:R-:W2:Y:S01]  /*0410*/  LDG.E R7, desc[UR4][R12.64] ;  /* 0x000000040c077981 */ /* 0x000ea2000c1e1900 */
[----:B-1----:R-:W-:-:S04]  /*0420*/  IMAD.WIDE R16, R3, 0x4, R4 ;  /* 0x0000000403107825 */ /* 0x002fc800078e0204 */
[----:B------:R-:W-:-:S04]  /*0430*/  IMAD.WIDE R4, R0, 0x4, R10 ;  /* 0x0000000400047825 */ /* 0x000fc800078e020a */
[----:B--2---:R-:W-:Y:S01]  /*0440*/  FADD R19, R2, R7 ;  /* 0x0000000702137221 */ /* 0x004fe20000000000 */
[----:B------:R-:W-:-:S04]  /*0450*/  IMAD.WIDE R6, R0, 0x4, R12 ;  /* 0x0000000400067825 */ /* 0x000fc800078e020c */
[----:B------:R0:W-:Y:S04]  /*0460*/  STG.E desc[UR4][R16.64], R19 ;  /* 0x0000001310007986 */ /* 0x0001e8000c101904 */
[----:B------:R-:W2:Y:S04]  /*0470*/  LDG.E R2, desc[UR4][R4.64] ;  /* 0x0000000404027981 */ /* 0x000ea8000c1e1900 */
[----:B------:R-:W2:Y:S01]  /*0480*/  LDG.E R15, desc[UR4][R6.64] ;  /* 0x00000004060f7981 */ /* 0x000ea2000c1e1900 */
[----:B------:R-:W-:-:S04]  /*0490*/  IMAD.WIDE R8, R0, 0x4, R16 ;  /* 0x0000000400087825 */ /* 0x000fc800078e0210 */
[----:B------:R-:W-:-:S04]  /*04a0*/  IMAD.WIDE R10, R0, 0x4, R4 ;  /* 0x00000004000a7825 */ /* 0x000fc800078e0204 */
[----:B------:R-:W-:-:S04]  /*04b0*/  IMAD.WIDE R12, R0, 0x4, R6 ;  /* 0x00000004000c7825 */ /* 0x000fc800078e0206 */
[----:B--2---:R-:W-:-:S05]  /*04c0*/  FADD R21, R2, R15 ;  /* 0x0000000f02157221 */ /* 0x004fca0000000000 */
        /* <DEDUP_REMOVED lines=8> */
[----:B------:R-:W1:Y:S04]  /*0550*/  LDG.E R4, desc[UR4][R4.64] ;  /* 0x0000000404047981 */ /* 0x000e68000c1e1900 */
[----:B------:R-:W1:Y:S01]  /*0560*/  LDG.E R7, desc[UR4][R6.64] ;  /* 0x0000000406077981 */ /* 0x000e62000c1e1900 */
[C---:B0-----:R-:W-:Y:S01]  /*0570*/  IMAD.WIDE R16, R0.reuse, 0x4, R14 ;  /* 0x0000000400107825 */ /* 0x041fe200078e020e */
[----:B------:R-:W-:-:S04]  /*0580*/  LEA R3, R0, R3, 0x2 ;  /* 0x0000000300037211 */ /* 0x000fc800078e10ff */
[----:B------:R-:W-:Y:S01]  /*0590*/  ISETP.GE.AND P0, PT, R3, UR6, PT ;  /* 0x0000000603007c0c */ /* 0x000fe2000bf06270 */
[----:B-1----:R-:W-:-:S05]  /*05a0*/  FADD R9, R4, R7 ;  /* 0x0000000704097221 */ /* 0x002fca0000000000 */
[----:B------:R2:W-:Y:S07]  /*05b0*/  STG.E desc[UR4][R16.64], R9 ;  /* 0x0000000910007986 */ /* 0x0005ee000c101904 */
[----:B------:R-:W-:Y:S05]  /*05c0*/  @!P0 BRA `(.L_x_3) ;  /* 0xfffffffc00788947 */ /* 0x000fea000383ffff */
[----:B------:R-:W-:Y:S05]  /*05d0*/  EXIT ;  /* 0x000000000000794d */ /* 0x000fea0003800000 */
.L_x_4:
[----:B------:R-:W-:-:S00]  /*05e0*/  BRA `(.L_x_4) ;  /* 0xfffffffc00fc7947 */ /* 0x000fc0000383ffff */
[----:B------:R-:W-:-:S00]  /*05f0*/  NOP ;  /* 0x0000000000007918 */ /* 0x000fc00000000000 */
        /* <DEDUP_REMOVED lines=8> */
.L_x_6:


//--------------------- .text._Z13initVectorGpuPffi --------------------------
	.section	.text._Z13initVectorGpuPffi,"ax",@progbits
	.align	128
        .global         _Z13initVectorGpuPffi
        .type           _Z13initVectorGpuPffi,@function
        .size           _Z13initVectorGpuPffi,(.L_x_7 - _Z13initVectorGpuPffi)
        .other          _Z13initVectorGpuPffi,@"STO_CUDA_ENTRY STV_DEFAULT"
_Z13initVectorGpuPffi:
.text._Z13initVectorGpuPffi:
[----:B------:R-:W-:Y:S01]  /*0000*/  LDC R1, c[0x0][0x37c] ;  /* 0x0000df00ff017b82 */ /* 0x000fe20000000800 */
[----:B------:R-:W0:Y:S07]  /*0010*/  S2R R0, SR_TID.X ;  /* 0x0000000000007919 */ /* 0x000e2e0000002100 */
[----:B------:R-:W0:Y:S01]  /*0020*/  S2UR UR4, SR_CTAID.X ;  /* 0x00000000000479c3 */ /* 0x000e220000002500 */
[----:B------:R-:W1:Y:S07]  /*0030*/  LDCU UR5, c[0x0][0x38c] ;  /* 0x00007180ff0577ac */ /* 0x000e6e0008000800 */
[----:B------:R-:W0:Y:S02]  /*0040*/  LDC R5, c[0x0][0x360] ;  /* 0x0000d800ff057b82 */ /* 0x000e240000000800 */
[----:B0-----:R-:W-:-:S05]  /*0050*/  IMAD R5, R5, UR4, R0 ;  /* 0x0000000405057c24 */ /* 0x001fca000f8e0200 */
[----:B-1----:R-:W-:-:S13]  /*0060*/  ISETP.GE.AND P0, PT, R5, UR5, PT ;  /* 0x0000000505007c0c */ /* 0x002fda000bf06270 */
[----:B------:R-:W-:Y:S05]  /*0070*/  @P0 EXIT ;  /* 0x000000000000094d */ /* 0x000fea0003800000 */
[----:B------:R-:W0:Y:S01]  /*0080*/  LDC.64 R2, c[0x0][0x380] ;  /* 0x0000e000ff027b82 */ /* 0x000e220000000a00 */
[----:B------:R-:W1:Y:S07]  /*0090*/  LDCU.64 UR4, c[0x0][0x358] ;  /* 0x00006b00ff0477ac */ /* 0x000e6e0008000a00 */
[----:B------:R-:W1:Y:S01]  /*00a0*/  LDC R7, c[0x0][0x388] ;  /* 0x0000e200ff077b82 */ /* 0x000e620000000800 */
[----:B0-----:R-:W-:-:S05]  /*00b0*/  IMAD.WIDE R2, R5, 0x4, R2 ;  /* 0x0000000405027825 */ /* 0x001fca00078e0202 */
[----:B-1----:R-:W-:Y:S01]  /*00c0*/  STG.E desc[UR4][R2.64], R7 ;  /* 0x0000000702007986 */ /* 0x002fe2000c101904 */
[----:B------:R-:W-:Y:S05]  /*00d0*/  EXIT ;  /* 0x000000000000794d */ /* 0x000fea0003800000 */
.L_x_5:
        /* <DEDUP_REMOVED lines=10> */
.L_x_7:


//--------------------- .nv.shared.reserved.0     --------------------------
	.section	.nv.shared.reserved.0,"aw",@nobits
	.weak		__nv_reservedSMEM_offset_0_alias
	.size		__nv_reservedSMEM_offset_0_alias, 0, 64
	.other		__nv_reservedSMEM_offset_0_alias,@"STO_CUDA_RESERVED_SHARED STV_DEFAULT"
__nv_reservedSMEM_offset_0_alias:
	.zero		0
	.zero		64


//--------------------- .nv.constant0._Z13addVectorsGpuPfS_S_i --------------------------
	.section	.nv.constant0._Z13addVectorsGpuPfS_S_i,"a",@progbits
	.sectionflags	@""
	.align	4
.nv.constant0._Z13addVectorsGpuPfS_S_i:
	.zero		924


//--------------------- .nv.constant0._Z13initVectorGpuPffi --------------------------
	.section	.nv.constant0._Z13initVectorGpuPffi,"a",@progbits
	.sectionflags	@""
	.align	4
.nv.constant0._Z13initVectorGpuPffi:
	.zero		912


//--------------------- SYMBOLS --------------------------

	.type		.nv.reservedSmem.offset0,@object
	.size		.nv.reservedSmem.offset0,0x4
